//
// Generated by NVIDIA NVVM Compiler
//
// Compiler Build ID: CL-36424714
// Cuda compilation tools, release 13.0, V13.0.88
// Based on NVVM 20.0.0
//

.version 9.0
.target sm_100
.address_size 64

	// .globl	_Z6RenderiiP6float3

.visible .entry _Z6RenderiiP6float3(
	.param .u32 _Z6RenderiiP6float3_param_0,
	.param .u32 _Z6RenderiiP6float3_param_1,
	.param .u64 .ptr .align 1 _Z6RenderiiP6float3_param_2
)
{
	.reg .pred 	%p<4>;
	.reg .b32 	%r<15>;
	.reg .b32 	%f<7>;
	.reg .b64 	%rd<5>;

	ld.param.u32 	%r3, [_Z6RenderiiP6float3_param_0];
	ld.param.u32 	%r5, [_Z6RenderiiP6float3_param_1];
	ld.param.u64 	%rd1, [_Z6RenderiiP6float3_param_2];
	mov.u32 	%r6, %ctaid.x;
	mov.u32 	%r7, %ntid.x;
	mov.u32 	%r8, %tid.x;
	mad.lo.s32 	%r1, %r6, %r7, %r8;
	mov.u32 	%r9, %ctaid.y;
	mov.u32 	%r10, %ntid.y;
	mov.u32 	%r11, %tid.y;
	mad.lo.s32 	%r12, %r9, %r10, %r11;
	setp.ge.s32 	%p1, %r1, %r3;
	setp.ge.s32 	%p2, %r12, %r5;
	or.pred  	%p3, %p1, %p2;
	@%p3 bra 	$L__BB0_2;
	cvta.to.global.u64 	%rd2, %rd1;
	cvt.rn.f32.s32 	%f1, %r1;
	cvt.rn.f32.s32 	%f2, %r3;
	div.rn.f32 	%f3, %f1, %f2;
	cvt.rn.f32.u32 	%f4, %r12;
	cvt.rn.f32.u32 	%f5, %r5;
	div.rn.f32 	%f6, %f4, %f5;
	mad.lo.s32 	%r13, %r12, %r3, %r1;
	mul.wide.s32 	%rd3, %r13, 12;
	add.s64 	%rd4, %rd2, %rd3;
	st.global.f32 	[%rd4], %f3;
	st.global.f32 	[%rd4+4], %f6;
	mov.b32 	%r14, 0;
	st.global.u32 	[%rd4+8], %r14;
$L__BB0_2:
	ret;

}


// ===== COMPILED SASS (sm_100) =====

	.target	sm_100

	.elftype	@"ET_EXEC"


//--------------------- .note.nv.tkinfo           --------------------------
	.section	.note.nv.tkinfo,"",@"SHT_NOTE"
	.sectionflags	@"SHF_NOTE_NV_TKINFO"
	.tkinfo
        /*0018*/ 	.word	0x00000002
        /*0030*/ 	.string	""
        /*0030*/ 	.string	"ptxas"
        /*0030*/ 	.string	"Cuda compilation tools, release 13.0, V13.0.88"
        /*0030*/ 	.string	"Build cuda_13.0.r13.0/compiler.36424714_0"
        /*0030*/ 	.string	"-arch sm_100 -m 64 "



//--------------------- .note.nv.cuinfo           --------------------------
	.section	.note.nv.cuinfo,"",@"SHT_NOTE"
	.sectionflags	@"SHF_NOTE_NV_CUINFO"
        /*0018*/ 	.short	0x0002
        /*001a*/ 	.short	0x0064
        /*001c*/ 	.short	0x0082
	.zero		2


//--------------------- .nv.info                  --------------------------
	.section	.nv.info,"",@"SHT_CUDA_INFO"
	.align	4


	//----- nvinfo : EIATTR_REGCOUNT
	.align		4
        /*0000*/ 	.byte	0x04, 0x2f
        /*0002*/ 	.short	(.L_1 - .L_0)
	.align		4
.L_0:
        /*0004*/ 	.word	index@(_Z6RenderiiP6float3)
        /*0008*/ 	.word	0x00000011


	//----- nvinfo : EIATTR_FRAME_SIZE
	.align		4
.L_1:
        /*000c*/ 	.byte	0x04, 0x11
        /*000e*/ 	.short	(.L_3 - .L_2)
	.align		4
.L_2:
        /*0010*/ 	.word	index@($__internal_0_$__cuda_sm3x_div_rn_noftz_f32_slowpath)
        /*0014*/ 	.word	0x00000000


	//----- nvinfo : EIATTR_FRAME_SIZE
	.align		4
.L_3:
        /*0018*/ 	.byte	0x04, 0x11
        /*001a*/ 	.short	(.L_5 - .L_4)
	.align		4
.L_4:
        /*001c*/ 	.word	index@(_Z6RenderiiP6float3)
        /*0020*/ 	.word	0x00000000


	//----- nvinfo : EIATTR_MIN_STACK_SIZE
	.align		4
.L_5:
        /*0024*/ 	.byte	0x04, 0x12
        /*0026*/ 	.short	(.L_7 - .L_6)
	.align		4
.L_6:
        /*0028*/ 	.word	index@(_Z6RenderiiP6float3)
        /*002c*/ 	.word	0x00000000
.L_7:


//--------------------- .nv.compat                --------------------------
	.section	.nv.compat,"",@"SHT_CUDA_COMPAT_INFO"
	.align	4
        /*0000*/ 	.byte	0x02, 0x09, 0x00, 0x00, 0x02, 0x02, 0x01, 0x00, 0x02, 0x05, 0x05, 0x00, 0x03, 0x07, 0x01, 0x01
        /*0010*/ 	.byte	0x02, 0x03, 0x00, 0x00, 0x02, 0x06, 0x01, 0x00, 0x04, 0x0b, 0x08, 0x00, 0x01, 0x00, 0x00, 0x00
        /*0020*/ 	.byte	0x00, 0x00, 0x00, 0x00


//--------------------- .nv.info._Z6RenderiiP6float3 --------------------------
	.section	.nv.info._Z6RenderiiP6float3,"",@"SHT_CUDA_INFO"
	.sectionflags	@""
	.align	4


	//----- nvinfo : EIATTR_CUDA_API_VERSION
	.align		4
        /*0000*/ 	.byte	0x04, 0x37
        /*0002*/ 	.short	(.L_9 - .L_8)
.L_8:
        /*0004*/ 	.word	0x00000082


	//----- nvinfo : EIATTR_KPARAM_INFO
	.align		4
.L_9:
        /*0008*/ 	.byte	0x04, 0x17
        /*000a*/ 	.short	(.L_11 - .L_10)
.L_10:
        /*000c*/ 	.word	0x00000000
        /*0010*/ 	.short	0x0002
        /*0012*/ 	.short	0x0008
        /*0014*/ 	.byte	0x00, 0xf5, 0x21, 0x00


	//----- nvinfo : EIATTR_KPARAM_INFO
	.align		4
.L_11:
        /*0018*/ 	.byte	0x04, 0x17
        /*001a*/ 	.short	(.L_13 - .L_12)
.L_12:
        /*001c*/ 	.word	0x00000000
        /*0020*/ 	.short	0x0001
        /*0022*/ 	.short	0x0004
        /*0024*/ 	.byte	0x00, 0xf0, 0x11, 0x00


	//----- nvinfo : EIATTR_KPARAM_INFO
	.align		4
.L_13:
        /*0028*/ 	.byte	0x04, 0x17
        /*002a*/ 	.short	(.L_15 - .L_14)
.L_14:
        /*002c*/ 	.word	0x00000000
        /*0030*/ 	.short	0x0000
        /*0032*/ 	.short	0x0000
        /*0034*/ 	.byte	0x00, 0xf0, 0x11, 0x00


	//----- nvinfo : EIATTR_SPARSE_MMA_MASK
	.align		4
.L_15:
        /*0038*/ 	.byte	0x03, 0x50
        /*003a*/ 	.short	0x0000


	//----- nvinfo : EIATTR_MAXREG_COUNT
	.align		4
        /*003c*/ 	.byte	0x03, 0x1b
        /*003e*/ 	.short	0x00ff


	//----- nvinfo : EIATTR_MERCURY_ISA_VERSION
	.align		4
        /*0040*/ 	.byte	0x03, 0x5f
        /*0042*/ 	.short	0x0101


	//----- nvinfo : EIATTR_VRC_CTA_INIT_COUNT
	.align		4
        /*0044*/ 	.byte	0x02, 0x4a
	.zero		1
	.zero		1


	//----- nvinfo : EIATTR_EXIT_INSTR_OFFSETS
	.align		4
        /*0048*/ 	.byte	0x04, 0x1c
        /*004a*/ 	.short	(.L_17 - .L_16)


	//   ....[0]....
.L_16:
        /*004c*/ 	.word	0x000000c0


	//   ....[1]....
        /*0050*/ 	.word	0x00000340


	//----- nvinfo : EIATTR_CRS_STACK_SIZE
	.align		4
.L_17:
        /*0054*/ 	.byte	0x04, 0x1e
        /*0056*/ 	.short	(.L_19 - .L_18)
.L_18:
        /*0058*/ 	.word	0x00000000


	//----- nvinfo : EIATTR_CBANK_PARAM_SIZE
	.align		4
.L_19:
        /*005c*/ 	.byte	0x03, 0x19
        /*005e*/ 	.short	0x0010


	//----- nvinfo : EIATTR_PARAM_CBANK
	.align		4
        /*0060*/ 	.byte	0x04, 0x0a
        /*0062*/ 	.short	(.L_21 - .L_20)
	.align		4
.L_20:
        /*0064*/ 	.word	index@(.nv.constant0._Z6RenderiiP6float3)
        /*0068*/ 	.short	0x0380
        /*006a*/ 	.short	0x0010


	//----- nvinfo : EIATTR_SW_WAR
	.align		4
.L_21:
        /*006c*/ 	.byte	0x04, 0x36
        /*006e*/ 	.short	(.L_23 - .L_22)
.L_22:
        /*0070*/ 	.word	0x00000008
.L_23:


//--------------------- .nv.callgraph             --------------------------
	.section	.nv.callgraph,"",@"SHT_CUDA_CALLGRAPH"
	.align	4
	.sectionentsize	8
	.align		4
        /*0000*/ 	.word	0x00000000
	.align		4
        /*0004*/ 	.word	0xffffffff
	.align		4
        /*0008*/ 	.word	0x00000000
	.align		4
        /*000c*/ 	.word	0xfffffffe
	.align		4
        /*0010*/ 	.word	0x00000000
	.align		4
        /*0014*/ 	.word	0xfffffffd
	.align		4
        /*0018*/ 	.word	0x00000000
	.align		4
        /*001c*/ 	.word	0xfffffffc


//--------------------- .text._Z6RenderiiP6float3 --------------------------
	.section	.text._Z6RenderiiP6float3,"ax",@progbits
	.align	128
        .global         _Z6RenderiiP6float3
        .type           _Z6RenderiiP6float3,@function
        .size           _Z6RenderiiP6float3,(.L_x_16 - _Z6RenderiiP6float3)
        .other          _Z6RenderiiP6float3,@"STO_CUDA_ENTRY STV_DEFAULT"
_Z6RenderiiP6float3:
.text._Z6RenderiiP6float3:
[----:B------:R-:W-:Y:S01]  /*0000*/  LDC R1, c[0x0][0x37c] ;  /* 0x0000df00ff017b82 */ /* 0x000fe20000000800 */
[----:B------:R-:W0:Y:S07]  /*0010*/  S2R R0, SR_TID.Y ;  /* 0x0000000000007919 */ /* 0x000e2e0000002200 */
[----:B------:R-:W1:Y:S01]  /*0020*/  LDC R2, c[0x0][0x360] ;  /* 0x0000d800ff027b82 */ /* 0x000e620000000800 */
[----:B------:R-:W2:Y:S01]  /*0030*/  LDCU.64 UR6, c[0x0][0x380] ;  /* 0x00007000ff0677ac */ /* 0x000ea20008000a00 */
[----:B------:R-:W1:Y:S06]  /*0040*/  S2R R3, SR_TID.X ;  /* 0x0000000000037919 */ /* 0x000e6c0000002100 */
[----:B------:R-:W0:Y:S08]  /*0050*/  S2UR UR5, SR_CTAID.Y ;  /* 0x00000000000579c3 */ /* 0x000e300000002600 */
[----:B------:R-:W0:Y:S08]  /*0060*/  LDC R5, c[0x0][0x364] ;  /* 0x0000d900ff057b82 */ /* 0x000e300000000800 */
[----:B------:R-:W1:Y:S01]  /*0070*/  S2UR UR4, SR_CTAID.X ;  /* 0x00000000000479c3 */ /* 0x000e620000002500 */
[----:B0-----:R-:W-:-:S05]  /*0080*/  IMAD R5, R5, UR5, R0 ;  /* 0x0000000505057c24 */ /* 0x001fca000f8e0200 */
[----:B--2---:R-:W-:Y:S01]  /*0090*/  ISETP.GE.AND P0, PT, R5, UR7, PT ;  /* 0x0000000705007c0c */ /* 0x004fe2000bf06270 */
[----:B-1----:R-:W-:-:S05]  /*00a0*/  IMAD R2, R2, UR4, R3 ;  /* 0x0000000402027c24 */ /* 0x002fca000f8e0203 */
[----:B------:R-:W-:-:S13]  /*00b0*/  ISETP.GE.OR P0, PT, R2, UR6, P0 ;  /* 0x0000000602007c0c */ /* 0x000fda0008706670 */
[----:B------:R-:W-:Y:S05]  /*00c0*/  @P0 EXIT ;  /* 0x000000000000094d */ /* 0x000fea0003800000 */
[----:B------:R-:W-:Y:S01]  /*00d0*/  I2FP.F32.S32 R3, UR6 ;  /* 0x0000000600037c45 */ /* 0x000fe20008201400 */
[----:B------:R-:W-:Y:S01]  /*00e0*/  BSSY.RECONVERGENT B0, `(.L_x_0) ;  /* 0x000000d000007945 */ /* 0x000fe20003800200 */
[----:B------:R-:W-:Y:S02]  /*00f0*/  I2FP.F32.S32 R0, R2 ;  /* 0x0000000200007245 */ /* 0x000fe40000201400 */
[----:B------:R-:W0:Y:S08]  /*0100*/  MUFU.RCP R4, R3 ;  /* 0x0000000300047308 */ /* 0x000e300000001000 */
[----:B------:R-:W1:Y:S01]  /*0110*/  FCHK P0, R0, R3 ;  /* 0x0000000300007302 */ /* 0x000e620000000000 */
[----:B0-----:R-:W-:-:S04]  /*0120*/  FFMA R7, -R3, R4, 1 ;  /* 0x3f80000003077423 */ /* 0x001fc80000000104 */
[----:B------:R-:W-:-:S04]  /*0130*/  FFMA R7, R4, R7, R4 ;  /* 0x0000000704077223 */ /* 0x000fc80000000004 */
[----:B------:R-:W-:-:S04]  /*0140*/  FFMA R4, R0, R7, RZ ;  /* 0x0000000700047223 */ /* 0x000fc800000000ff */
[----:B------:R-:W-:-:S04]  /*0150*/  FFMA R6, -R3, R4, R0 ;  /* 0x0000000403067223 */ /* 0x000fc80000000100 */
[----:B------:R-:W-:Y:S01]  /*0160*/  FFMA R4, R7, R6, R4 ;  /* 0x0000000607047223 */ /* 0x000fe20000000004 */
[----:B-1----:R-:W-:Y:S06]  /*0170*/  @!P0 BRA `(.L_x_1) ;  /* 0x00000000000c8947 */ /* 0x002fec0003800000 */
[----:B------:R-:W-:-:S07]  /*0180*/  MOV R6, 0x1a0 ;  /* 0x000001a000067802 */ /* 0x000fce0000000f00 */
[----:B------:R-:W-:Y:S05]  /*0190*/  CALL.REL.NOINC `($__internal_0_$__cuda_sm3x_div_rn_noftz_f32_slowpath) ;  /* 0x00000000006c7944 */ /* 0x000fea0003c00000 */
[----:B------:R-:W-:-:S07]  /*01a0*/  IMAD.MOV.U32 R4, RZ, RZ, R0 ;  /* 0x000000ffff047224 */ /* 0x000fce00078e0000 */
.L_x_1:
[----:B------:R-:W-:Y:S05]  /*01b0*/  BSYNC.RECONVERGENT B0 ;  /* 0x0000000000007941 */ /* 0x000fea0003800200 */
.L_x_0:
[----:B------:R-:W0:Y:S01]  /*01c0*/  LDCU UR4, c[0x0][0x384] ;  /* 0x00007080ff0477ac */ /* 0x000e220008000800 */
[----:B------:R-:W-:Y:S01]  /*01d0*/  I2FP.F32.U32 R0, R5 ;  /* 0x0000000500007245 */ /* 0x000fe20000201000 */
[----:B------:R-:W-:Y:S01]  /*01e0*/  BSSY.RECONVERGENT B0, `(.L_x_2) ;  /* 0x000000e000007945 */ /* 0x000fe20003800200 */
[----:B0-----:R-:W-:Y:S01]  /*01f0*/  I2FP.F32.U32 R3, UR4 ;  /* 0x0000000400037c45 */ /* 0x001fe20008201000 */
[----:B------:R-:W0:Y:S03]  /*0200*/  LDCU.64 UR4, c[0x0][0x358] ;  /* 0x00006b00ff0477ac */ /* 0x000e260008000a00 */
[----:B------:R-:W1:Y:S08]  /*0210*/  MUFU.RCP R6, R3 ;  /* 0x0000000300067308 */ /* 0x000e700000001000 */
[----:B------:R-:W2:Y:S01]  /*0220*/  FCHK P0, R0, R3 ;  /* 0x0000000300007302 */ /* 0x000ea20000000000 */
[----:B-1----:R-:W-:-:S04]  /*0230*/  FFMA R7, -R3, R6, 1 ;  /* 0x3f80000003077423 */ /* 0x002fc80000000106 */
[----:B------:R-:W-:-:S04]  /*0240*/  FFMA R7, R6, R7, R6 ;  /* 0x0000000706077223 */ /* 0x000fc80000000006 */
[----:B------:R-:W-:-:S04]  /*0250*/  FFMA R6, R0, R7, RZ ;  /* 0x0000000700067223 */ /* 0x000fc800000000ff */
[----:B------:R-:W-:-:S04]  /*0260*/  FFMA R8, -R3, R6, R0 ;  /* 0x0000000603087223 */ /* 0x000fc80000000100 */
[----:B------:R-:W-:Y:S01]  /*0270*/  FFMA R9, R7, R8, R6 ;  /* 0x0000000807097223 */ /* 0x000fe20000000006 */
[----:B0-2---:R-:W-:Y:S06]  /*0280*/  @!P0 BRA `(.L_x_3) ;  /* 0x00000000000c8947 */ /* 0x005fec0003800000 */
[----:B------:R-:W-:-:S07]  /*0290*/  MOV R6, 0x2b0 ;  /* 0x000002b000067802 */ /* 0x000fce0000000f00 */
[----:B------:R-:W-:Y:S05]  /*02a0*/  CALL.REL.NOINC `($__internal_0_$__cuda_sm3x_div_rn_noftz_f32_slowpath) ;  /* 0x0000000000287944 */ /* 0x000fea0003c00000 */
[----:B------:R-:W-:-:S07]  /*02b0*/  IMAD.MOV.U32 R9, RZ, RZ, R0 ;  /* 0x000000ffff097224 */ /* 0x000fce00078e0000 */
.L_x_3:
[----:B------:R-:W-:Y:S05]  /*02c0*/  BSYNC.RECONVERGENT B0 ;  /* 0x0000000000007941 */ /* 0x000fea0003800200 */
.L_x_2:
[----:B------:R-:W0:Y:S01]  /*02d0*/  LDC.64 R6, c[0x0][0x388] ;  /* 0x0000e200ff067b82 */ /* 0x000e220000000a00 */
[----:B------:R-:W1:Y:S02]  /*02e0*/  LDCU UR6, c[0x0][0x380] ;  /* 0x00007000ff0677ac */ /* 0x000e640008000800 */
[----:B-1----:R-:W-:-:S04]  /*02f0*/  IMAD R3, R5, UR6, R2 ;  /* 0x0000000605037c24 */ /* 0x002fc8000f8e0202 */
[----:B0-----:R-:W-:-:S05]  /*0300*/  IMAD.WIDE R2, R3, 0xc, R6 ;  /* 0x0000000c03027825 */ /* 0x001fca00078e0206 */
[----:B------:R-:W-:Y:S04]  /*0310*/  STG.E desc[UR4][R2.64], R4 ;  /* 0x0000000402007986 */ /* 0x000fe8000c101904 */
[----:B------:R-:W-:Y:S04]  /*0320*/  STG.E desc[UR4][R2.64+0x4], R9 ;  /* 0x0000040902007986 */ /* 0x000fe8000c101904 */
[----:B------:R-:W-:Y:S01]  /*0330*/  STG.E desc[UR4][R2.64+0x8], RZ ;  /* 0x000008ff02007986 */ /* 0x000fe2000c101904 */
[----:B------:R-:W-:Y:S05]  /*0340*/  EXIT ;  /* 0x000000000000794d */ /* 0x000fea0003800000 */
        .weak           $__internal_0_$__cuda_sm3x_div_rn_noftz_f32_slowpath
        .type           $__internal_0_$__cuda_sm3x_div_rn_noftz_f32_slowpath,@function
        .size           $__internal_0_$__cuda_sm3x_div_rn_noftz_f32_slowpath,(.L_x_16 - $__internal_0_$__cuda_sm3x_div_rn_noftz_f32_slowpath)
$__internal_0_$__cuda_sm3x_div_rn_noftz_f32_slowpath:
[----:B------:R-:W-:Y:S01]  /*0350*/  SHF.R.U32.HI R8, RZ, 0x17, R3 ;  /* 0x00000017ff087819 */ /* 0x000fe20000011603 */
[----:B------:R-:W-:Y:S01]  /*0360*/  BSSY.RECONVERGENT B1, `(.L_x_4) ;  /* 0x0000062000017945 */ /* 0x000fe20003800200 */
[----:B------:R-:W-:Y:S02]  /*0370*/  SHF.R.U32.HI R7, RZ, 0x17, R0 ;  /* 0x00000017ff077819 */ /* 0x000fe40000011600 */
[----:B------:R-:W-:Y:S02]  /*0380*/  LOP3.LUT R12, R8, 0xff, RZ, 0xc0, !PT ;  /* 0x000000ff080c7812 */ /* 0x000fe400078ec0ff */
[----:B------:R-:W-:-:S03]  /*0390*/  LOP3.LUT R10, R7, 0xff, RZ, 0xc0, !PT ;  /* 0x000000ff070a7812 */ /* 0x000fc600078ec0ff */
[----:B------:R-:W-:Y:S02]  /*03a0*/  VIADD R9, R12, 0xffffffff ;  /* 0xffffffff0c097836 */ /* 0x000fe40000000000 */
[----:B------:R-:W-:-:S03]  /*03b0*/  VIADD R8, R10, 0xffffffff ;  /* 0xffffffff0a087836 */ /* 0x000fc60000000000 */
[----:B------:R-:W-:-:S04]  /*03c0*/  ISETP.GT.U32.AND P0, PT, R9, 0xfd, PT ;  /* 0x000000fd0900780c */ /* 0x000fc80003f04070 */
[----:B------:R-:W-:-:S13]  /*03d0*/  ISETP.GT.U32.OR P0, PT, R8, 0xfd, P0 ;  /* 0x000000fd0800780c */ /* 0x000fda0000704470 */
[----:B------:R-:W-:Y:S01]  /*03e0*/  @!P0 IMAD.MOV.U32 R7, RZ, RZ, RZ ;  /* 0x000000ffff078224 */ /* 0x000fe200078e00ff */
[----:B------:R-:W-:Y:S06]  /*03f0*/  @!P0 BRA `(.L_x_5) ;  /* 0x00000000005c8947 */ /* 0x000fec0003800000 */
[----:B------:R-:W-:Y:S02]  /*0400*/  FSETP.GTU.FTZ.AND P0, PT, |R0|, +INF , PT ;  /* 0x7f8000000000780b */ /* 0x000fe40003f1c200 */
[----:B------:R-:W-:-:S04]  /*0410*/  FSETP.GTU.FTZ.AND P1, PT, |R3|, +INF , PT ;  /* 0x7f8000000300780b */ /* 0x000fc80003f3c200 */
[----:B------:R-:W-:-:S13]  /*0420*/  PLOP3.LUT P0, PT, P0, P1, PT, 0xf8, 0x8f ;  /* 0x00000000008f781c */ /* 0x000fda0000703f70 */
[----:B------:R-:W-:Y:S05]  /*0430*/  @P0 BRA `(.L_x_6) ;  /* 0x00000004004c0947 */ /* 0x000fea0003800000 */
[----:B------:R-:W-:-:S13]  /*0440*/  LOP3.LUT P0, RZ, R3, 0x7fffffff, R0, 0xc8, !PT ;  /* 0x7fffffff03ff7812 */ /* 0x000fda000780c800 */
[----:B------:R-:W-:Y:S05]  /*0450*/  @!P0 BRA `(.L_x_7) ;  /* 0x00000004003c8947 */ /* 0x000fea0003800000 */
[C---:B------:R-:W-:Y:S02]  /*0460*/  FSETP.NEU.FTZ.AND P2, PT, |R0|.reuse, +INF , PT ;  /* 0x7f8000000000780b */ /* 0x040fe40003f5d200 */
[----:B------:R-:W-:Y:S02]  /*0470*/  FSETP.NEU.FTZ.AND P1, PT, |R3|, +INF , PT ;  /* 0x7f8000000300780b */ /* 0x000fe40003f3d200 */
[----:B------:R-:W-:-:S11]  /*0480*/  FSETP.NEU.FTZ.AND P0, PT, |R0|, +INF , PT ;  /* 0x7f8000000000780b */ /* 0x000fd60003f1d200 */
[----:B------:R-:W-:Y:S05]  /*0490*/  @!P1 BRA !P2, `(.L_x_7) ;  /* 0x00000004002c9947 */ /* 0x000fea0005000000 */
[----:B------:R-:W-:-:S04]  /*04a0*/  LOP3.LUT P2, RZ, R0, 0x7fffffff, RZ, 0xc0, !PT ;  /* 0x7fffffff00ff7812 */ /* 0x000fc8000784c0ff */
[----:B------:R-:W-:-:S13]  /*04b0*/  PLOP3.LUT P1, PT, P1, P2, PT, 0x2f, 0xf2 ;  /* 0x0000000000f2781c */ /* 0x000fda0000f24577 */
[----:B------:R-:W-:Y:S05]  /*04c0*/  @P1 BRA `(.L_x_8) ;  /* 0x0000000400181947 */ /* 0x000fea0003800000 */
[----:B------:R-:W-:-:S04]  /*04d0*/  LOP3.LUT P1, RZ, R3, 0x7fffffff, RZ, 0xc0, !PT ;  /* 0x7fffffff03ff7812 */ /* 0x000fc8000782c0ff */
[----:B------:R-:W-:-:S13]  /*04e0*/  PLOP3.LUT P0, PT, P0, P1, PT, 0x2f, 0xf2 ;  /* 0x0000000000f2781c */ /* 0x000fda0000702577 */
[----:B------:R-:W-:Y:S05]  /*04f0*/  @P0 BRA `(.L_x_9) ;  /* 0x0000000400000947 */ /* 0x000fea0003800000 */
[----:B------:R-:W-:Y:S02]  /*0500*/  ISETP.GE.AND P0, PT, R8, RZ, PT ;  /* 0x000000ff0800720c */ /* 0x000fe40003f06270 */
[----:B------:R-:W-:-:S11]  /*0510*/  ISETP.GE.AND P1, PT, R9, RZ, PT ;  /* 0x000000ff0900720c */ /* 0x000fd60003f26270 */
[----:B------:R-:W-:Y:S02]  /*0520*/  @P0 IMAD.MOV.U32 R7, RZ, RZ, RZ ;  /* 0x000000ffff070224 */ /* 0x000fe400078e00ff */
[----:B------:R-:W-:Y:S01]  /*0530*/  @!P0 FFMA R0, R0, 1.84467440737095516160e+19, RZ ;  /* 0x5f80000000008823 */ /* 0x000fe200000000ff */
[----:B------:R-:W-:Y:S02]  /*0540*/  @!P0 IMAD.MOV.U32 R7, RZ, RZ, -0x40 ;  /* 0xffffffc0ff078424 */ /* 0x000fe400078e00ff */
[----:B------:R-:W-:Y:S02]  /*0550*/  @!P1 FFMA R3, R3, 1.84467440737095516160e+19, RZ ;  /* 0x5f80000003039823 */ /* 0x000fe400000000ff */
[----:B------:R-:W-:-:S07]  /*0560*/  @!P1 VIADD R7, R7, 0x40 ;  /* 0x0000004007079836 */ /* 0x000fce0000000000 */
.L_x_5:
[----:B------:R-:W-:Y:S01]  /*0570*/  LEA R8, R12, 0xc0800000, 0x17 ;  /* 0xc08000000c087811 */ /* 0x000fe200078eb8ff */
[----:B------:R-:W-:Y:S04]  /*0580*/  BSSY.RECONVERGENT B2, `(.L_x_10) ;  /* 0x0000036000027945 */ /* 0x000fe80003800200 */
[----:B------:R-:W-:Y:S02]  /*0590*/  IMAD.IADD R8, R3, 0x1, -R8 ;  /* 0x0000000103087824 */ /* 0x000fe400078e0a08 */
[----:B------:R-:W-:Y:S02]  /*05a0*/  VIADD R3, R10, 0xffffff81 ;  /* 0xffffff810a037836 */ /* 0x000fe40000000000 */
[----:B------:R0:W1:Y:S01]  /*05b0*/  MUFU.RCP R9, R8 ;  /* 0x0000000800097308 */ /* 0x0000620000001000 */
[----:B------:R-:W-:Y:S01]  /*05c0*/  FADD.FTZ R11, -R8, -RZ ;  /* 0x800000ff080b7221 */ /* 0x000fe20000010100 */
[C---:B------:R-:W-:Y:S01]  /*05d0*/  IMAD R0, R3.reuse, -0x800000, R0 ;  /* 0xff80000003007824 */ /* 0x040fe200078e0200 */
[----:B0-----:R-:W-:-:S05]  /*05e0*/  IADD3 R8, PT, PT, R3, 0x7f, -R12 ;  /* 0x0000007f03087810 */ /* 0x001fca0007ffe80c */
[----:B------:R-:W-:Y:S02]  /*05f0*/  IMAD.IADD R8, R8, 0x1, R7 ;  /* 0x0000000108087824 */ /* 0x000fe400078e0207 */
[----:B-1----:R-:W-:-:S04]  /*0600*/  FFMA R10, R9, R11, 1 ;  /* 0x3f800000090a7423 */ /* 0x002fc8000000000b */
[----:B------:R-:W-:-:S04]  /*0610*/  FFMA R14, R9, R10, R9 ;  /* 0x0000000a090e7223 */ /* 0x000fc80000000009 */
[----:B------:R-:W-:-:S04]  /*0620*/  FFMA R9, R0, R14, RZ ;  /* 0x0000000e00097223 */ /* 0x000fc800000000ff */
[----:B------:R-:W-:-:S04]  /*0630*/  FFMA R10, R11, R9, R0 ;  /* 0x000000090b0a7223 */ /* 0x000fc80000000000 */
[----:B------:R-:W-:-:S04]  /*0640*/  FFMA R9, R14, R10, R9 ;  /* 0x0000000a0e097223 */ /* 0x000fc80000000009 */
[----:B------:R-:W-:-:S04]  /*0650*/  FFMA R10, R11, R9, R0 ;  /* 0x000000090b0a7223 */ /* 0x000fc80000000000 */
[----:B------:R-:W-:-:S05]  /*0660*/  FFMA R0, R14, R10, R9 ;  /* 0x0000000a0e007223 */ /* 0x000fca0000000009 */
[----:B------:R-:W-:-:S04]  /*0670*/  SHF.R.U32.HI R3, RZ, 0x17, R0 ;  /* 0x00000017ff037819 */ /* 0x000fc80000011600 */
[----:B------:R-:W-:-:S05]  /*0680*/  LOP3.LUT R3, R3, 0xff, RZ, 0xc0, !PT ;  /* 0x000000ff03037812 */ /* 0x000fca00078ec0ff */
[----:B------:R-:W-:-:S04]  /*0690*/  IMAD.IADD R11, R3, 0x1, R8 ;  /* 0x00000001030b7824 */ /* 0x000fc800078e0208 */
[----:B------:R-:W-:-:S05]  /*06a0*/  VIADD R3, R11, 0xffffffff ;  /* 0xffffffff0b037836 */ /* 0x000fca0000000000 */
[----:B------:R-:W-:-:S13]  /*06b0*/  ISETP.GE.U32.AND P0, PT, R3, 0xfe, PT ;  /* 0x000000fe0300780c */ /* 0x000fda0003f06070 */
[----:B------:R-:W-:Y:S05]  /*06c0*/  @!P0 BRA `(.L_x_11) ;  /* 0x0000000000808947 */ /* 0x000fea0003800000 */
[----:B------:R-:W-:-:S13]  /*06d0*/  ISETP.GT.AND P0, PT, R11, 0xfe, PT ;  /* 0x000000fe0b00780c */ /* 0x000fda0003f04270 */
[----:B------:R-:W-:Y:S05]  /*06e0*/  @P0 BRA `(.L_x_12) ;  /* 0x00000000006c0947 */ /* 0x000fea0003800000 */
[----:B------:R-:W-:-:S13]  /*06f0*/  ISETP.GE.AND P0, PT, R11, 0x1, PT ;  /* 0x000000010b00780c */ /* 0x000fda0003f06270 */
[----:B------:R-:W-:Y:S05]  /*0700*/  @P0 BRA `(.L_x_13) ;  /* 0x0000000000740947 */ /* 0x000fea0003800000 */
[----:B------:R-:W-:Y:S02]  /*0710*/  ISETP.GE.AND P0, PT, R11, -0x18, PT ;  /* 0xffffffe80b00780c */ /* 0x000fe40003f06270 */
[----:B------:R-:W-:-:S11]  /*0720*/  LOP3.LUT R0, R0, 0x80000000, RZ, 0xc0, !PT ;  /* 0x8000000000007812 */ /* 0x000fd600078ec0ff */
[----:B------:R-:W-:Y:S05]  /*0730*/  @!P0 BRA `(.L_x_13) ;  /* 0x0000000000688947 */ /* 0x000fea0003800000 */
[CCC-:B------:R-:W-:Y:S01]  /*0740*/  FFMA.RZ R3, R14.reuse, R10.reuse, R9.reuse ;  /* 0x0000000a0e037223 */ /* 0x1c0fe2000000c009 */
[CCC-:B------:R-:W-:Y:S01]  /*0750*/  FFMA.RM R8, R14.reuse, R10.reuse, R9.reuse ;  /* 0x0000000a0e087223 */ /* 0x1c0fe20000004009 */
[C---:B------:R-:W-:Y:S02]  /*0760*/  ISETP.NE.AND P2, PT, R11.reuse, RZ, PT ;  /* 0x000000ff0b00720c */ /* 0x040fe40003f45270 */
[----:B------:R-:W-:Y:S02]  /*0770*/  ISETP.NE.AND P1, PT, R11, RZ, PT ;  /* 0x000000ff0b00720c */ /* 0x000fe40003f25270 */
[----:B------:R-:W-:Y:S01]  /*0780*/  LOP3.LUT R7, R3, 0x7fffff, RZ, 0xc0, !PT ;  /* 0x007fffff03077812 */ /* 0x000fe200078ec0ff */
[----:B------:R-:W-:Y:S01]  /*0790*/  FFMA.RP R3, R14, R10, R9 ;  /* 0x0000000a0e037223 */ /* 0x000fe20000008009 */
[----:B------:R-:W-:Y:S02]  /*07a0*/  VIADD R10, R11, 0x20 ;  /* 0x000000200b0a7836 */ /* 0x000fe40000000000 */
[----:B------:R-:W-:Y:S01]  /*07b0*/  LOP3.LUT R7, R7, 0x800000, RZ, 0xfc, !PT ;  /* 0x0080000007077812 */ /* 0x000fe200078efcff */
[----:B------:R-:W-:Y:S01]  /*07c0*/  IMAD.MOV R9, RZ, RZ, -R11 ;  /* 0x000000ffff097224 */ /* 0x000fe200078e0a0b */
[----:B------:R-:W-:-:S02]  /*07d0*/  FSETP.NEU.FTZ.AND P0, PT, R3, R8, PT ;  /* 0x000000080300720b */ /* 0x000fc40003f1d000 */
[----:B------:R-:W-:Y:S02]  /*07e0*/  SHF.L.U32 R10, R7, R10, RZ ;  /* 0x0000000a070a7219 */ /* 0x000fe400000006ff */
[----:B------:R-:W-:Y:S02]  /*07f0*/  SEL R8, R9, RZ, P2 ;  /* 0x000000ff09087207 */ /* 0x000fe40001000000 */
[----:B------:R-:W-:Y:S02]  /*0800*/  ISETP.NE.AND P1, PT, R10, RZ, P1 ;  /* 0x000000ff0a00720c */ /* 0x000fe40000f25270 */
[----:B------:R-:W-:Y:S02]  /*0810*/  SHF.R.U32.HI R8, RZ, R8, R7 ;  /* 0x00000008ff087219 */ /* 0x000fe40000011607 */
[----:B------:R-:W-:Y:S02]  /*0820*/  PLOP3.LUT P0, PT, P0, P1, PT, 0xf8, 0x8f ;  /* 0x00000000008f781c */ /* 0x000fe40000703f70 */
[----:B------:R-:W-:-:S02]  /*0830*/  SHF.R.U32.HI R10, RZ, 0x1, R8 ;  /* 0x00000001ff0a7819 */ /* 0x000fc40000011608 */
[----:B------:R-:W-:-:S04]  /*0840*/  SEL R3, RZ, 0x1, !P0 ;  /* 0x00000001ff037807 */ /* 0x000fc80004000000 */
[----:B------:R-:W-:-:S04]  /*0850*/  LOP3.LUT R3, R3, 0x1, R10, 0xf8, !PT ;  /* 0x0000000103037812 */ /* 0x000fc800078ef80a */
[----:B------:R-:W-:-:S05]  /*0860*/  LOP3.LUT R3, R3, R8, RZ, 0xc0, !PT ;  /* 0x0000000803037212 */ /* 0x000fca00078ec0ff */
[----:B------:R-:W-:-:S05]  /*0870*/  IMAD.IADD R3, R10, 0x1, R3 ;  /* 0x000000010a037824 */ /* 0x000fca00078e0203 */
[----:B------:R-:W-:Y:S01]  /*0880*/  LOP3.LUT R0, R3, R0, RZ, 0xfc, !PT ;  /* 0x0000000003007212 */ /* 0x000fe200078efcff */
[----:B------:R-:W-:Y:S06]  /*0890*/  BRA `(.L_x_13) ;  /* 0x0000000000107947 */ /* 0x000fec0003800000 */
.L_x_12:
[----:B------:R-:W-:-:S04]  /*08a0*/  LOP3.LUT R0, R0, 0x80000000, RZ, 0xc0, !PT ;  /* 0x8000000000007812 */ /* 0x000fc800078ec0ff */
[----:B------:R-:W-:Y:S01]  /*08b0*/  LOP3.LUT R0, R0, 0x7f800000, RZ, 0xfc, !PT ;  /* 0x7f80000000007812 */ /* 0x000fe200078efcff */
[----:B------:R-:W-:Y:S06]  /*08c0*/  BRA `(.L_x_13) ;  /* 0x0000000000047947 */ /* 0x000fec0003800000 */
.L_x_11:
[----:B------:R-:W-:-:S07]  /*08d0*/  IMAD R0, R8, 0x800000, R0 ;  /* 0x0080000008007824 */ /* 0x000fce00078e0200 */
.L_x_13:
[----:B------:R-:W-:Y:S05]  /*08e0*/  BSYNC.RECONVERGENT B2 ;  /* 0x0000000000027941 */ /* 0x000fea0003800200 */
.L_x_10:
[----:B------:R-:W-:Y:S05]  /*08f0*/  BRA `(.L_x_14) ;  /* 0x0000000000207947 */ /* 0x000fea0003800000 */
.L_x_9:
[----:B------:R-:W-:-:S04]  /*0900*/  LOP3.LUT R0, R3, 0x80000000, R0, 0x48, !PT ;  /* 0x8000000003007812 */ /* 0x000fc800078e4800 */
[----:B------:R-:W-:Y:S01]  /*0910*/  LOP3.LUT R0, R0, 0x7f800000, RZ, 0xfc, !PT ;  /* 0x7f80000000007812 */ /* 0x000fe200078efcff */
[----:B------:R-:W-:Y:S06]  /*0920*/  BRA `(.L_x_14) ;  /* 0x0000000000147947 */ /* 0x000fec0003800000 */
.L_x_8:
[----:B------:R-:W-:Y:S01]  /*0930*/  LOP3.LUT R0, R3, 0x80000000, R0, 0x48, !PT ;  /* 0x8000000003007812 */ /* 0x000fe200078e4800 */
[----:B------:R-:W-:Y:S06]  /*0940*/  BRA `(.L_x_14) ;  /* 0x00000000000c7947 */ /* 0x000fec0003800000 */
.L_x_7:
[----:B------:R-:W0:Y:S01]  /*0950*/  MUFU.RSQ R0, -QNAN ;  /* 0xffc0000000007908 */ /* 0x000e220000001400 */
[----:B------:R-:W-:Y:S05]  /*0960*/  BRA `(.L_x_14) ;  /* 0x0000000000047947 */ /* 0x000fea0003800000 */
.L_x_6:
[----:B------:R-:W-:-:S07]  /*0970*/  FADD.FTZ R0, R0, R3 ;  /* 0x0000000300007221 */ /* 0x000fce0000010000 */
.L_x_14:
[----:B------:R-:W-:Y:S05]  /*0980*/  BSYNC.RECONVERGENT B1 ;  /* 0x0000000000017941 */ /* 0x000fea0003800200 */
.L_x_4:
[----:B------:R-:W-:-:S04]  /*0990*/  IMAD.MOV.U32 R7, RZ, RZ, 0x0 ;  /* 0x00000000ff077424 */ /* 0x000fc800078e00ff */
[----:B0-----:R-:W-:Y:S05]  /*09a0*/  RET.REL.NODEC R6 `(_Z6RenderiiP6float3) ;  /* 0xfffffff406947950 */ /* 0x001fea0003c3ffff */
.L_x_15:
[----:B------:R-:W-:-:S00]  /*09b0*/  BRA `(.L_x_15) ;  /* 0xfffffffc00fc7947 */ /* 0x000fc0000383ffff */
[----:B------:R-:W-:-:S00]  /*09c0*/  NOP ;  /* 0x0000000000007918 */ /* 0x000fc00000000000 */
        /* <DEDUP_REMOVED lines=11> */
.L_x_16:


//--------------------- .nv.shared.reserved.0     --------------------------
	.section	.nv.shared.reserved.0,"aw",@nobits
	.weak		__nv_reservedSMEM_offset_0_alias
	.size		__nv_reservedSMEM_offset_0_alias, 0, 64
	.other		__nv_reservedSMEM_offset_0_alias,@"STO_CUDA_RESERVED_SHARED STV_DEFAULT"
__nv_reservedSMEM_offset_0_alias:
	.zero		0
	.zero		64


//--------------------- .nv.constant0._Z6RenderiiP6float3 --------------------------
	.section	.nv.constant0._Z6RenderiiP6float3,"a",@progbits
	.sectionflags	@""
	.align	4
.nv.constant0._Z6RenderiiP6float3:
	.zero		912


//--------------------- SYMBOLS --------------------------

	.type		.nv.reservedSmem.offset0,@object
	.size		.nv.reservedSmem.offset0,0x4
